//
// Generated by NVIDIA NVVM Compiler
//
// Compiler Build ID: CL-36424714
// Cuda compilation tools, release 13.0, V13.0.88
// Based on NVVM 20.0.0
//

.version 9.0
.target sm_100
.address_size 64

	// .globl	_Z7prescanPfS_i
.extern .shared .align 16 .b8 temp[];

.visible .entry _Z7prescanPfS_i(
	.param .u64 .ptr .align 1 _Z7prescanPfS_i_param_0,
	.param .u64 .ptr .align 1 _Z7prescanPfS_i_param_1,
	.param .u32 _Z7prescanPfS_i_param_2
)
{
	.reg .pred 	%p<6>;
	.reg .b32 	%r<15>;
	.reg .b32 	%f<12>;
	.reg .b64 	%rd<9>;

	ld.param.u64 	%rd1, [_Z7prescanPfS_i_param_0];
	ld.param.u64 	%rd2, [_Z7prescanPfS_i_param_1];
	ld.param.u32 	%r4, [_Z7prescanPfS_i_param_2];
	mov.u32 	%r1, %tid.x;
	mov.u32 	%r5, %ctaid.x;
	shl.b32 	%r6, %r5, 2;
	add.s32 	%r2, %r6, %r1;
	setp.ge.s32 	%p1, %r2, %r4;
	shl.b32 	%r7, %r1, 2;
	mov.u32 	%r8, temp;
	add.s32 	%r3, %r8, %r7;
	@%p1 bra 	$L__BB0_2;
	cvta.to.global.u64 	%rd3, %rd2;
	mul.wide.u32 	%rd4, %r2, 4;
	add.s64 	%rd5, %rd3, %rd4;
	ld.global.f32 	%f1, [%rd5];
	st.shared.f32 	[%r3], %f1;
	bra.uni 	$L__BB0_3;
$L__BB0_2:
	mov.b32 	%r9, 0;
	st.shared.u32 	[%r3], %r9;
$L__BB0_3:
	bar.sync 	0;
	setp.gt.u32 	%p2, %r1, 1;
	@%p2 bra 	$L__BB0_5;
	add.s32 	%r11, %r3, %r7;
	ld.shared.v2.f32 	{%f2, %f3}, [%r11];
	add.f32 	%f4, %f2, %f3;
	st.shared.f32 	[%r11+4], %f4;
$L__BB0_5:
	bar.sync 	0;
	setp.ne.s32 	%p3, %r1, 0;
	@%p3 bra 	$L__BB0_7;
	mov.b32 	%r12, 0;
	st.shared.u32 	[temp+12], %r12;
$L__BB0_7:
	setp.ne.s32 	%p4, %r1, 0;
	bar.sync 	0;
	@%p4 bra 	$L__BB0_9;
	ld.shared.f32 	%f5, [temp+4];
	ld.shared.f32 	%f6, [temp+12];
	st.shared.f32 	[temp+4], %f6;
	add.f32 	%f7, %f5, %f6;
	st.shared.f32 	[temp+12], %f7;
$L__BB0_9:
	setp.gt.u32 	%p5, %r1, 1;
	bar.sync 	0;
	@%p5 bra 	$L__BB0_11;
	add.s32 	%r14, %r3, %r7;
	ld.shared.v2.f32 	{%f8, %f9}, [%r14];
	add.f32 	%f10, %f8, %f9;
	st.shared.v2.f32 	[%r14], {%f9, %f10};
$L__BB0_11:
	cvta.to.global.u64 	%rd6, %rd1;
	bar.sync 	0;
	ld.shared.f32 	%f11, [%r3];
	mul.wide.u32 	%rd7, %r2, 4;
	add.s64 	%rd8, %rd6, %rd7;
	st.global.f32 	[%rd8], %f11;
	ret;

}


// ===== COMPILED SASS (sm_100) =====

	.target	sm_100

	.elftype	@"ET_EXEC"


//--------------------- .note.nv.tkinfo           --------------------------
	.section	.note.nv.tkinfo,"",@"SHT_NOTE"
	.sectionflags	@"SHF_NOTE_NV_TKINFO"
	.tkinfo
        /*0018*/ 	.word	0x00000002
        /*0030*/ 	.string	""
        /*0030*/ 	.string	"ptxas"
        /*0030*/ 	.string	"Cuda compilation tools, release 13.0, V13.0.88"
        /*0030*/ 	.string	"Build cuda_13.0.r13.0/compiler.36424714_0"
        /*0030*/ 	.string	"-arch sm_100 -m 64 "



//--------------------- .note.nv.cuinfo           --------------------------
	.section	.note.nv.cuinfo,"",@"SHT_NOTE"
	.sectionflags	@"SHF_NOTE_NV_CUINFO"
        /*0018*/ 	.short	0x0002
        /*001a*/ 	.short	0x0064
        /*001c*/ 	.short	0x0082
	.zero		2


//--------------------- .nv.info                  --------------------------
	.section	.nv.info,"",@"SHT_CUDA_INFO"
	.align	4


	//----- nvinfo : EIATTR_REGCOUNT
	.align		4
        /*0000*/ 	.byte	0x04, 0x2f
        /*0002*/ 	.short	(.L_1 - .L_0)
	.align		4
.L_0:
        /*0004*/ 	.word	index@(_Z7prescanPfS_i)
        /*0008*/ 	.word	0x00000010


	//----- nvinfo : EIATTR_FRAME_SIZE
	.align		4
.L_1:
        /*000c*/ 	.byte	0x04, 0x11
        /*000e*/ 	.short	(.L_3 - .L_2)
	.align		4
.L_2:
        /*0010*/ 	.word	index@(_Z7prescanPfS_i)
        /*0014*/ 	.word	0x00000000


	//----- nvinfo : EIATTR_MIN_STACK_SIZE
	.align		4
.L_3:
        /*0018*/ 	.byte	0x04, 0x12
        /*001a*/ 	.short	(.L_5 - .L_4)
	.align		4
.L_4:
        /*001c*/ 	.word	index@(_Z7prescanPfS_i)
        /*0020*/ 	.word	0x00000000
.L_5:


//--------------------- .nv.compat                --------------------------
	.section	.nv.compat,"",@"SHT_CUDA_COMPAT_INFO"
	.align	4
        /*0000*/ 	.byte	0x02, 0x09, 0x00, 0x00, 0x02, 0x02, 0x01, 0x00, 0x02, 0x05, 0x05, 0x00, 0x03, 0x07, 0x01, 0x01
        /*0010*/ 	.byte	0x02, 0x03, 0x00, 0x00, 0x02, 0x06, 0x01, 0x00, 0x04, 0x0b, 0x08, 0x00, 0x09, 0x00, 0x00, 0x00
        /*0020*/ 	.byte	0x00, 0x00, 0x00, 0x00


//--------------------- .nv.info._Z7prescanPfS_i  --------------------------
	.section	.nv.info._Z7prescanPfS_i,"",@"SHT_CUDA_INFO"
	.sectionflags	@""
	.align	4


	//----- nvinfo : EIATTR_CUDA_API_VERSION
	.align		4
        /*0000*/ 	.byte	0x04, 0x37
        /*0002*/ 	.short	(.L_7 - .L_6)
.L_6:
        /*0004*/ 	.word	0x00000082


	//----- nvinfo : EIATTR_KPARAM_INFO
	.align		4
.L_7:
        /*0008*/ 	.byte	0x04, 0x17
        /*000a*/ 	.short	(.L_9 - .L_8)
.L_8:
        /*000c*/ 	.word	0x00000000
        /*0010*/ 	.short	0x0002
        /*0012*/ 	.short	0x0010
        /*0014*/ 	.byte	0x00, 0xf0, 0x11, 0x00


	//----- nvinfo : EIATTR_KPARAM_INFO
	.align		4
.L_9:
        /*0018*/ 	.byte	0x04, 0x17
        /*001a*/ 	.short	(.L_11 - .L_10)
.L_10:
        /*001c*/ 	.word	0x00000000
        /*0020*/ 	.short	0x0001
        /*0022*/ 	.short	0x0008
        /*0024*/ 	.byte	0x00, 0xf5, 0x21, 0x00


	//----- nvinfo : EIATTR_KPARAM_INFO
	.align		4
.L_11:
        /*0028*/ 	.byte	0x04, 0x17
        /*002a*/ 	.short	(.L_13 - .L_12)
.L_12:
        /*002c*/ 	.word	0x00000000
        /*0030*/ 	.short	0x0000
        /*0032*/ 	.short	0x0000
        /*0034*/ 	.byte	0x00, 0xf5, 0x21, 0x00


	//----- nvinfo : EIATTR_SPARSE_MMA_MASK
	.align		4
.L_13:
        /*0038*/ 	.byte	0x03, 0x50
        /*003a*/ 	.short	0x0000


	//----- nvinfo : EIATTR_MAXREG_COUNT
	.align		4
        /*003c*/ 	.byte	0x03, 0x1b
        /*003e*/ 	.short	0x00ff


	//----- nvinfo : EIATTR_NUM_BARRIERS
	.align		4
        /*0040*/ 	.byte	0x02, 0x4c
        /*0042*/ 	.byte	0x01
	.zero		1


	//----- nvinfo : EIATTR_MERCURY_ISA_VERSION
	.align		4
        /*0044*/ 	.byte	0x03, 0x5f
        /*0046*/ 	.short	0x0101


	//----- nvinfo : EIATTR_VRC_CTA_INIT_COUNT
	.align		4
        /*0048*/ 	.byte	0x02, 0x4a
	.zero		1
	.zero		1


	//----- nvinfo : EIATTR_EXIT_INSTR_OFFSETS
	.align		4
        /*004c*/ 	.byte	0x04, 0x1c
        /*004e*/ 	.short	(.L_15 - .L_14)


	//   ....[0]....
.L_14:
        /*0050*/ 	.word	0x000002a0


	//----- nvinfo : EIATTR_CBANK_PARAM_SIZE
	.align		4
.L_15:
        /*0054*/ 	.byte	0x03, 0x19
        /*0056*/ 	.short	0x0014


	//----- nvinfo : EIATTR_PARAM_CBANK
	.align		4
        /*0058*/ 	.byte	0x04, 0x0a
        /*005a*/ 	.short	(.L_17 - .L_16)
	.align		4
.L_16:
        /*005c*/ 	.word	index@(.nv.constant0._Z7prescanPfS_i)
        /*0060*/ 	.short	0x0380
        /*0062*/ 	.short	0x0014


	//----- nvinfo : EIATTR_SW_WAR
	.align		4
.L_17:
        /*0064*/ 	.byte	0x04, 0x36
        /*0066*/ 	.short	(.L_19 - .L_18)
.L_18:
        /*0068*/ 	.word	0x00000008
.L_19:


//--------------------- .nv.callgraph             --------------------------
	.section	.nv.callgraph,"",@"SHT_CUDA_CALLGRAPH"
	.align	4
	.sectionentsize	8
	.align		4
        /*0000*/ 	.word	0x00000000
	.align		4
        /*0004*/ 	.word	0xffffffff
	.align		4
        /*0008*/ 	.word	0x00000000
	.align		4
        /*000c*/ 	.word	0xfffffffe
	.align		4
        /*0010*/ 	.word	0x00000000
	.align		4
        /*0014*/ 	.word	0xfffffffd
	.align		4
        /*0018*/ 	.word	0x00000000
	.align		4
        /*001c*/ 	.word	0xfffffffc


//--------------------- .text._Z7prescanPfS_i     --------------------------
	.section	.text._Z7prescanPfS_i,"ax",@progbits
	.align	128
        .global         _Z7prescanPfS_i
        .type           _Z7prescanPfS_i,@function
        .size           _Z7prescanPfS_i,(.L_x_1 - _Z7prescanPfS_i)
        .other          _Z7prescanPfS_i,@"STO_CUDA_ENTRY STV_DEFAULT"
_Z7prescanPfS_i:
.text._Z7prescanPfS_i:
[----:B------:R-:W-:Y:S01]  /*0000*/  LDC R1, c[0x0][0x37c] ;  /* 0x0000df00ff017b82 */ /* 0x000fe20000000800 */
[----:B------:R-:W0:Y:S01]  /*0010*/  S2R R9, SR_TID.X ;  /* 0x0000000000097919 */ /* 0x000e220000002100 */
[----:B------:R-:W1:Y:S01]  /*0020*/  LDCU UR4, c[0x0][0x390] ;  /* 0x00007200ff0477ac */ /* 0x000e620008000800 */
[----:B------:R-:W0:Y:S01]  /*0030*/  S2R R0, SR_CTAID.X ;  /* 0x0000000000007919 */ /* 0x000e220000002500 */
[----:B------:R-:W2:Y:S01]  /*0040*/  LDCU.64 UR6, c[0x0][0x358] ;  /* 0x00006b00ff0677ac */ /* 0x000ea20008000a00 */
[----:B0-----:R-:W-:-:S04]  /*0050*/  LEA R5, R0, R9, 0x2 ;  /* 0x0000000900057211 */ /* 0x001fc800078e10ff */
[----:B-1----:R-:W-:-:S13]  /*0060*/  ISETP.GE.AND P1, PT, R5, UR4, PT ;  /* 0x0000000405007c0c */ /* 0x002fda000bf26270 */
[----:B------:R-:W0:Y:S02]  /*0070*/  @!P1 LDC.64 R2, c[0x0][0x388] ;  /* 0x0000e200ff029b82 */ /* 0x000e240000000a00 */
[----:B0-----:R-:W-:-:S06]  /*0080*/  @!P1 IMAD.WIDE.U32 R2, R5, 0x4, R2 ;  /* 0x0000000405029825 */ /* 0x001fcc00078e0002 */
[----:B--2---:R-:W2:Y:S01]  /*0090*/  @!P1 LDG.E R3, desc[UR6][R2.64] ;  /* 0x0000000602039981 */ /* 0x004ea2000c1e1900 */
[----:B------:R-:W0:Y:S01]  /*00a0*/  S2UR UR5, SR_CgaCtaId ;  /* 0x00000000000579c3 */ /* 0x000e220000008800 */
[----:B------:R-:W-:Y:S01]  /*00b0*/  UMOV UR4, 0x400 ;  /* 0x0000040000047882 */ /* 0x000fe20000000000 */
[----:B------:R-:W-:Y:S01]  /*00c0*/  ISETP.GT.U32.AND P0, PT, R9, 0x1, PT ;  /* 0x000000010900780c */ /* 0x000fe20003f04070 */
[----:B0-----:R-:W-:-:S06]  /*00d0*/  ULEA UR4, UR5, UR4, 0x18 ;  /* 0x0000000405047291 */ /* 0x001fcc000f8ec0ff */
[----:B------:R-:W-:-:S06]  /*00e0*/  LEA R0, R9, UR4, 0x2 ;  /* 0x0000000409007c11 */ /* 0x000fcc000f8e10ff */
[CC--:B------:R-:W-:Y:S01]  /*00f0*/  @!P0 LEA R4, R9.reuse, R0.reuse, 0x2 ;  /* 0x0000000009048211 */ /* 0x0c0fe200078e10ff */
[----:B--2---:R-:W-:Y:S04]  /*0100*/  @!P1 STS [R0], R3 ;  /* 0x0000000300009388 */ /* 0x004fe80000000800 */
[----:B------:R-:W-:Y:S01]  /*0110*/  @P1 STS [R0], RZ ;  /* 0x000000ff00001388 */ /* 0x000fe20000000800 */
[----:B------:R-:W-:Y:S01]  /*0120*/  BAR.SYNC.DEFER_BLOCKING 0x0 ;  /* 0x0000000000007b1d */ /* 0x000fe20000010000 */
[C---:B------:R-:W-:Y:S02]  /*0130*/  ISETP.NE.AND P1, PT, R9.reuse, RZ, PT ;  /* 0x000000ff0900720c */ /* 0x040fe40003f25270 */
[----:B------:R-:W-:-:S03]  /*0140*/  @!P0 LEA R9, R9, R0, 0x2 ;  /* 0x0000000009098211 */ /* 0x000fc600078e10ff */
[----:B------:R-:W0:Y:S02]  /*0150*/  @!P0 LDS.64 R6, [R4] ;  /* 0x0000000004068984 */ /* 0x000e240000000a00 */
[----:B0-----:R-:W-:-:S05]  /*0160*/  @!P0 FADD R7, R6, R7 ;  /* 0x0000000706078221 */ /* 0x001fca0000000000 */
[----:B------:R-:W-:Y:S01]  /*0170*/  @!P0 STS [R4+0x4], R7 ;  /* 0x0000040704008388 */ /* 0x000fe20000000800 */
[----:B------:R-:W-:Y:S06]  /*0180*/  BAR.SYNC.DEFER_BLOCKING 0x0 ;  /* 0x0000000000007b1d */ /* 0x000fec0000010000 */
[----:B------:R-:W-:Y:S02]  /*0190*/  @!P1 STS [UR4+0xc], RZ ;  /* 0x00000cffff009988 */ /* 0x000fe40008000804 */
[----:B------:R-:W-:Y:S06]  /*01a0*/  BAR.SYNC.DEFER_BLOCKING 0x0 ;  /* 0x0000000000007b1d */ /* 0x000fec0000010000 */
[----:B------:R-:W-:Y:S04]  /*01b0*/  @!P1 LDS R2, [UR4+0x4] ;  /* 0x00000404ff029984 */ /* 0x000fe80008000800 */
[----:B------:R-:W0:Y:S02]  /*01c0*/  @!P1 LDS R11, [UR4+0xc] ;  /* 0x00000c04ff0b9984 */ /* 0x000e240008000800 */
[----:B0-----:R-:W-:-:S02]  /*01d0*/  @!P1 FADD R6, R2, R11 ;  /* 0x0000000b02069221 */ /* 0x001fc40000000000 */
[----:B------:R-:W-:Y:S04]  /*01e0*/  @!P1 STS [UR4+0x4], R11 ;  /* 0x0000040bff009988 */ /* 0x000fe80008000804 */
[----:B------:R-:W-:Y:S01]  /*01f0*/  @!P1 STS [UR4+0xc], R6 ;  /* 0x00000c06ff009988 */ /* 0x000fe20008000804 */
[----:B------:R-:W-:Y:S06]  /*0200*/  BAR.SYNC.DEFER_BLOCKING 0x0 ;  /* 0x0000000000007b1d */ /* 0x000fec0000010000 */
[----:B------:R-:W0:Y:S02]  /*0210*/  @!P0 LDS.64 R2, [R9] ;  /* 0x0000000009028984 */ /* 0x000e240000000a00 */
[----:B0-----:R-:W-:Y:S01]  /*0220*/  @!P0 FADD R13, R2, R3 ;  /* 0x00000003020d8221 */ /* 0x001fe20000000000 */
[----:B------:R-:W-:-:S02]  /*0230*/  MOV R12, R3 ;  /* 0x00000003000c7202 */ /* 0x000fc40000000f00 */
[----:B------:R-:W0:Y:S03]  /*0240*/  LDC.64 R2, c[0x0][0x380] ;  /* 0x0000e000ff027b82 */ /* 0x000e260000000a00 */
[----:B------:R-:W-:Y:S05]  /*0250*/  @!P0 STS.64 [R9], R12 ;  /* 0x0000000c09008388 */ /* 0x000fea0000000a00 */
[----:B------:R-:W-:Y:S01]  /*0260*/  BAR.SYNC.DEFER_BLOCKING 0x0 ;  /* 0x0000000000007b1d */ /* 0x000fe20000010000 */
[----:B0-----:R-:W-:-:S05]  /*0270*/  IMAD.WIDE.U32 R2, R5, 0x4, R2 ;  /* 0x0000000405027825 */ /* 0x001fca00078e0002 */
[----:B------:R-:W0:Y:S04]  /*0280*/  LDS R7, [R0] ;  /* 0x0000000000077984 */ /* 0x000e280000000800 */
[----:B0-----:R-:W-:Y:S01]  /*0290*/  STG.E desc[UR6][R2.64], R7 ;  /* 0x0000000702007986 */ /* 0x001fe2000c101906 */
[----:B------:R-:W-:Y:S05]  /*02a0*/  EXIT ;  /* 0x000000000000794d */ /* 0x000fea0003800000 */
.L_x_0:
[----:B------:R-:W-:-:S00]  /*02b0*/  BRA `(.L_x_0) ;  /* 0xfffffffc00fc7947 */ /* 0x000fc0000383ffff */
[----:B------:R-:W-:-:S00]  /*02c0*/  NOP ;  /* 0x0000000000007918 */ /* 0x000fc00000000000 */
        /* <DEDUP_REMOVED lines=11> */
.L_x_1:


//--------------------- .nv.shared._Z7prescanPfS_i --------------------------
	.section	.nv.shared._Z7prescanPfS_i,"aw",@nobits
	.sectionflags	@""
	.align	16
	.zero		1024


//--------------------- .nv.shared.reserved.0     --------------------------
	.section	.nv.shared.reserved.0,"aw",@nobits
	.weak		__nv_reservedSMEM_offset_0_alias
	.size		__nv_reservedSMEM_offset_0_alias, 0, 64
	.other		__nv_reservedSMEM_offset_0_alias,@"STO_CUDA_RESERVED_SHARED STV_DEFAULT"
__nv_reservedSMEM_offset_0_alias:
	.zero		0
	.zero		64


//--------------------- .nv.constant0._Z7prescanPfS_i --------------------------
	.section	.nv.constant0._Z7prescanPfS_i,"a",@progbits
	.sectionflags	@""
	.align	4
.nv.constant0._Z7prescanPfS_i:
	.zero		916


//--------------------- SYMBOLS --------------------------

	.type		.nv.reservedSmem.offset0,@object
	.size		.nv.reservedSmem.offset0,0x4
	.type		.nv.reservedSmem.cap,@object
	.size		.nv.reservedSmem.cap,0x4
